//
// Generated by NVIDIA NVVM Compiler
//
// Compiler Build ID: CL-36424714
// Cuda compilation tools, release 13.0, V13.0.88
// Based on NVVM 20.0.0
//

.version 9.0
.target sm_100
.address_size 64

	// .globl	_Z16writeIndexKernelPii

.visible .entry _Z16writeIndexKernelPii(
	.param .u64 .ptr .align 1 _Z16writeIndexKernelPii_param_0,
	.param .u32 _Z16writeIndexKernelPii_param_1
)
{
	.reg .pred 	%p<2>;
	.reg .b32 	%r<6>;
	.reg .b64 	%rd<5>;

	ld.param.u64 	%rd1, [_Z16writeIndexKernelPii_param_0];
	ld.param.u32 	%r2, [_Z16writeIndexKernelPii_param_1];
	mov.u32 	%r3, %ctaid.x;
	mov.u32 	%r4, %ntid.x;
	mov.u32 	%r5, %tid.x;
	mad.lo.s32 	%r1, %r3, %r4, %r5;
	setp.ge.s32 	%p1, %r1, %r2;
	@%p1 bra 	$L__BB0_2;
	cvta.to.global.u64 	%rd2, %rd1;
	mul.wide.s32 	%rd3, %r1, 4;
	add.s64 	%rd4, %rd2, %rd3;
	st.global.u32 	[%rd4], %r1;
$L__BB0_2:
	ret;

}


// ===== COMPILED SASS (sm_100) =====

	.target	sm_100

	.elftype	@"ET_EXEC"


//--------------------- .note.nv.tkinfo           --------------------------
	.section	.note.nv.tkinfo,"",@"SHT_NOTE"
	.sectionflags	@"SHF_NOTE_NV_TKINFO"
	.tkinfo
        /*0018*/ 	.word	0x00000002
        /*0030*/ 	.string	""
        /*0030*/ 	.string	"ptxas"
        /*0030*/ 	.string	"Cuda compilation tools, release 13.0, V13.0.88"
        /*0030*/ 	.string	"Build cuda_13.0.r13.0/compiler.36424714_0"
        /*0030*/ 	.string	"-arch sm_100 -m 64 "



//--------------------- .note.nv.cuinfo           --------------------------
	.section	.note.nv.cuinfo,"",@"SHT_NOTE"
	.sectionflags	@"SHF_NOTE_NV_CUINFO"
        /*0018*/ 	.short	0x0002
        /*001a*/ 	.short	0x0064
        /*001c*/ 	.short	0x0082
	.zero		2


//--------------------- .nv.info                  --------------------------
	.section	.nv.info,"",@"SHT_CUDA_INFO"
	.align	4


	//----- nvinfo : EIATTR_REGCOUNT
	.align		4
        /*0000*/ 	.byte	0x04, 0x2f
        /*0002*/ 	.short	(.L_1 - .L_0)
	.align		4
.L_0:
        /*0004*/ 	.word	index@(_Z16writeIndexKernelPii)
        /*0008*/ 	.word	0x00000008


	//----- nvinfo : EIATTR_FRAME_SIZE
	.align		4
.L_1:
        /*000c*/ 	.byte	0x04, 0x11
        /*000e*/ 	.short	(.L_3 - .L_2)
	.align		4
.L_2:
        /*0010*/ 	.word	index@(_Z16writeIndexKernelPii)
        /*0014*/ 	.word	0x00000000


	//----- nvinfo : EIATTR_MIN_STACK_SIZE
	.align		4
.L_3:
        /*0018*/ 	.byte	0x04, 0x12
        /*001a*/ 	.short	(.L_5 - .L_4)
	.align		4
.L_4:
        /*001c*/ 	.word	index@(_Z16writeIndexKernelPii)
        /*0020*/ 	.word	0x00000000
.L_5:


//--------------------- .nv.compat                --------------------------
	.section	.nv.compat,"",@"SHT_CUDA_COMPAT_INFO"
	.align	4
        /*0000*/ 	.byte	0x02, 0x09, 0x00, 0x00, 0x02, 0x02, 0x01, 0x00, 0x02, 0x05, 0x05, 0x00, 0x03, 0x07, 0x01, 0x01
        /*0010*/ 	.byte	0x02, 0x03, 0x00, 0x00, 0x02, 0x06, 0x01, 0x00, 0x04, 0x0b, 0x08, 0x00, 0x09, 0x00, 0x00, 0x00
        /*0020*/ 	.byte	0x00, 0x00, 0x00, 0x00


//--------------------- .nv.info._Z16writeIndexKernelPii --------------------------
	.section	.nv.info._Z16writeIndexKernelPii,"",@"SHT_CUDA_INFO"
	.sectionflags	@""
	.align	4


	//----- nvinfo : EIATTR_CUDA_API_VERSION
	.align		4
        /*0000*/ 	.byte	0x04, 0x37
        /*0002*/ 	.short	(.L_7 - .L_6)
.L_6:
        /*0004*/ 	.word	0x00000082


	//----- nvinfo : EIATTR_KPARAM_INFO
	.align		4
.L_7:
        /*0008*/ 	.byte	0x04, 0x17
        /*000a*/ 	.short	(.L_9 - .L_8)
.L_8:
        /*000c*/ 	.word	0x00000000
        /*0010*/ 	.short	0x0001
        /*0012*/ 	.short	0x0008
        /*0014*/ 	.byte	0x00, 0xf0, 0x11, 0x00


	//----- nvinfo : EIATTR_KPARAM_INFO
	.align		4
.L_9:
        /*0018*/ 	.byte	0x04, 0x17
        /*001a*/ 	.short	(.L_11 - .L_10)
.L_10:
        /*001c*/ 	.word	0x00000000
        /*0020*/ 	.short	0x0000
        /*0022*/ 	.short	0x0000
        /*0024*/ 	.byte	0x00, 0xf5, 0x21, 0x00


	//----- nvinfo : EIATTR_SPARSE_MMA_MASK
	.align		4
.L_11:
        /*0028*/ 	.byte	0x03, 0x50
        /*002a*/ 	.short	0x0000


	//----- nvinfo : EIATTR_MAXREG_COUNT
	.align		4
        /*002c*/ 	.byte	0x03, 0x1b
        /*002e*/ 	.short	0x00ff


	//----- nvinfo : EIATTR_MERCURY_ISA_VERSION
	.align		4
        /*0030*/ 	.byte	0x03, 0x5f
        /*0032*/ 	.short	0x0101


	//----- nvinfo : EIATTR_VRC_CTA_INIT_COUNT
	.align		4
        /*0034*/ 	.byte	0x02, 0x4a
	.zero		1
	.zero		1


	//----- nvinfo : EIATTR_EXIT_INSTR_OFFSETS
	.align		4
        /*0038*/ 	.byte	0x04, 0x1c
        /*003a*/ 	.short	(.L_13 - .L_12)


	//   ....[0]....
.L_12:
        /*003c*/ 	.word	0x00000070


	//   ....[1]....
        /*0040*/ 	.word	0x000000c0


	//----- nvinfo : EIATTR_CBANK_PARAM_SIZE
	.align		4
.L_13:
        /*0044*/ 	.byte	0x03, 0x19
        /*0046*/ 	.short	0x000c


	//----- nvinfo : EIATTR_PARAM_CBANK
	.align		4
        /*0048*/ 	.byte	0x04, 0x0a
        /*004a*/ 	.short	(.L_15 - .L_14)
	.align		4
.L_14:
        /*004c*/ 	.word	index@(.nv.constant0._Z16writeIndexKernelPii)
        /*0050*/ 	.short	0x0380
        /*0052*/ 	.short	0x000c


	//----- nvinfo : EIATTR_SW_WAR
	.align		4
.L_15:
        /*0054*/ 	.byte	0x04, 0x36
        /*0056*/ 	.short	(.L_17 - .L_16)
.L_16:
        /*0058*/ 	.word	0x00000008
.L_17:


//--------------------- .nv.callgraph             --------------------------
	.section	.nv.callgraph,"",@"SHT_CUDA_CALLGRAPH"
	.align	4
	.sectionentsize	8
	.align		4
        /*0000*/ 	.word	0x00000000
	.align		4
        /*0004*/ 	.word	0xffffffff
	.align		4
        /*0008*/ 	.word	0x00000000
	.align		4
        /*000c*/ 	.word	0xfffffffe
	.align		4
        /*0010*/ 	.word	0x00000000
	.align		4
        /*0014*/ 	.word	0xfffffffd
	.align		4
        /*0018*/ 	.word	0x00000000
	.align		4
        /*001c*/ 	.word	0xfffffffc


//--------------------- .text._Z16writeIndexKernelPii --------------------------
	.section	.text._Z16writeIndexKernelPii,"ax",@progbits
	.align	128
        .global         _Z16writeIndexKernelPii
        .type           _Z16writeIndexKernelPii,@function
        .size           _Z16writeIndexKernelPii,(.L_x_1 - _Z16writeIndexKernelPii)
        .other          _Z16writeIndexKernelPii,@"STO_CUDA_ENTRY STV_DEFAULT"
_Z16writeIndexKernelPii:
.text._Z16writeIndexKernelPii:
[----:B------:R-:W-:Y:S01]  /*0000*/  LDC R1, c[0x0][0x37c] ;  /* 0x0000df00ff017b82 */ /* 0x000fe20000000800 */
[----:B------:R-:W0:Y:S07]  /*0010*/  S2R R0, SR_TID.X ;  /* 0x0000000000007919 */ /* 0x000e2e0000002100 */
[----:B------:R-:W0:Y:S01]  /*0020*/  S2UR UR4, SR_CTAID.X ;  /* 0x00000000000479c3 */ /* 0x000e220000002500 */
[----:B------:R-:W1:Y:S07]  /*0030*/  LDCU UR5, c[0x0][0x388] ;  /* 0x00007100ff0577ac */ /* 0x000e6e0008000800 */
[----:B------:R-:W0:Y:S02]  /*0040*/  LDC R5, c[0x0][0x360] ;  /* 0x0000d800ff057b82 */ /* 0x000e240000000800 */
[----:B0-----:R-:W-:-:S05]  /*0050*/  IMAD R5, R5, UR4, R0 ;  /* 0x0000000405057c24 */ /* 0x001fca000f8e0200 */
[----:B-1----:R-:W-:-:S13]  /*0060*/  ISETP.GE.AND P0, PT, R5, UR5, PT ;  /* 0x0000000505007c0c */ /* 0x002fda000bf06270 */
[----:B------:R-:W-:Y:S05]  /*0070*/  @P0 EXIT ;  /* 0x000000000000094d */ /* 0x000fea0003800000 */
[----:B------:R-:W0:Y:S01]  /*0080*/  LDC.64 R2, c[0x0][0x380] ;  /* 0x0000e000ff027b82 */ /* 0x000e220000000a00 */
[----:B------:R-:W1:Y:S01]  /*0090*/  LDCU.64 UR4, c[0x0][0x358] ;  /* 0x00006b00ff0477ac */ /* 0x000e620008000a00 */
[----:B0-----:R-:W-:-:S05]  /*00a0*/  IMAD.WIDE R2, R5, 0x4, R2 ;  /* 0x0000000405027825 */ /* 0x001fca00078e0202 */
[----:B-1----:R-:W-:Y:S01]  /*00b0*/  STG.E desc[UR4][R2.64], R5 ;  /* 0x0000000502007986 */ /* 0x002fe2000c101904 */
[----:B------:R-:W-:Y:S05]  /*00c0*/  EXIT ;  /* 0x000000000000794d */ /* 0x000fea0003800000 */
.L_x_0:
[----:B------:R-:W-:-:S00]  /*00d0*/  BRA `(.L_x_0) ;  /* 0xfffffffc00fc7947 */ /* 0x000fc0000383ffff */
[----:B------:R-:W-:-:S00]  /*00e0*/  NOP ;  /* 0x0000000000007918 */ /* 0x000fc00000000000 */
        /* <DEDUP_REMOVED lines=9> */
.L_x_1:


//--------------------- .nv.shared.reserved.0     --------------------------
	.section	.nv.shared.reserved.0,"aw",@nobits
	.weak		__nv_reservedSMEM_offset_0_alias
	.size		__nv_reservedSMEM_offset_0_alias, 0, 64
	.other		__nv_reservedSMEM_offset_0_alias,@"STO_CUDA_RESERVED_SHARED STV_DEFAULT"
__nv_reservedSMEM_offset_0_alias:
	.zero		0
	.zero		64


//--------------------- .nv.constant0._Z16writeIndexKernelPii --------------------------
	.section	.nv.constant0._Z16writeIndexKernelPii,"a",@progbits
	.sectionflags	@""
	.align	4
.nv.constant0._Z16writeIndexKernelPii:
	.zero		908


//--------------------- SYMBOLS --------------------------

	.type		.nv.reservedSmem.offset0,@object
	.size		.nv.reservedSmem.offset0,0x4
